//
// Generated by NVIDIA NVVM Compiler
//
// Compiler Build ID: CL-36424714
// Cuda compilation tools, release 13.0, V13.0.88
// Based on NVVM 20.0.0
//

.version 9.0
.target sm_100
.address_size 64

	// .globl	_Z6kernelfPf
// _ZZ6kernelfPfE5cache has been demoted

.visible .entry _Z6kernelfPf(
	.param .f32 _Z6kernelfPf_param_0,
	.param .u64 .ptr .align 1 _Z6kernelfPf_param_1
)
{
	.reg .pred 	%p<7>;
	.reg .b32 	%r<18>;
	.reg .b32 	%f<13>;
	.reg .b64 	%rd<10>;
	.reg .b64 	%fd<9>;
	// demoted variable
	.shared .align 8 .b8 _ZZ6kernelfPfE5cache[2048];
	ld.param.f32 	%f4, [_Z6kernelfPf_param_0];
	ld.param.u64 	%rd1, [_Z6kernelfPf_param_1];
	mov.u32 	%r1, %tid.x;
	mov.u32 	%r2, %ctaid.x;
	mov.u32 	%r17, %ntid.x;
	mad.lo.s32 	%r16, %r2, %r17, %r1;
	setp.gt.s32 	%p1, %r16, 999999999;
	mov.f32 	%f12, 0f00000000;
	@%p1 bra 	$L__BB0_3;
	cvt.f64.f32 	%fd1, %f4;
	mov.u32 	%r11, %nctaid.x;
	mul.lo.s32 	%r5, %r17, %r11;
	mov.f32 	%f12, 0f00000000;
$L__BB0_2:
	cvt.rn.f64.s32 	%fd2, %r16;
	add.f64 	%fd3, %fd2, 0d3FE0000000000000;
	mul.f64 	%fd4, %fd3, %fd1;
	cvt.rn.f32.f64 	%f7, %fd4;
	mul.f32 	%f8, %f7, %f7;
	cvt.f64.f32 	%fd5, %f8;
	add.f64 	%fd6, %fd5, 0d3FF0000000000000;
	mov.f64 	%fd7, 0d4010000000000000;
	div.rn.f64 	%fd8, %fd7, %fd6;
	cvt.rn.f32.f64 	%f9, %fd8;
	add.f32 	%f12, %f12, %f9;
	add.s32 	%r16, %r16, %r5;
	setp.lt.s32 	%p2, %r16, 1000000000;
	@%p2 bra 	$L__BB0_2;
$L__BB0_3:
	cvt.rzi.s64.f32 	%rd2, %f12;
	shl.b32 	%r12, %r1, 3;
	mov.u32 	%r13, _ZZ6kernelfPfE5cache;
	add.s32 	%r8, %r13, %r12;
	st.shared.u64 	[%r8], %rd2;
	bar.sync 	0;
	setp.lt.u32 	%p3, %r17, 2;
	@%p3 bra 	$L__BB0_7;
$L__BB0_4:
	shr.u32 	%r10, %r17, 1;
	setp.ge.u32 	%p4, %r1, %r10;
	@%p4 bra 	$L__BB0_6;
	shl.b32 	%r14, %r10, 3;
	add.s32 	%r15, %r8, %r14;
	ld.shared.u64 	%rd3, [%r15];
	ld.shared.u64 	%rd4, [%r8];
	add.s64 	%rd5, %rd4, %rd3;
	st.shared.u64 	[%r8], %rd5;
$L__BB0_6:
	bar.sync 	0;
	setp.gt.u32 	%p5, %r17, 3;
	mov.u32 	%r17, %r10;
	@%p5 bra 	$L__BB0_4;
$L__BB0_7:
	setp.ne.s32 	%p6, %r1, 0;
	@%p6 bra 	$L__BB0_9;
	ld.shared.u64 	%rd6, [_ZZ6kernelfPfE5cache];
	cvt.rn.f32.s64 	%f10, %rd6;
	cvta.to.global.u64 	%rd7, %rd1;
	mul.wide.u32 	%rd8, %r2, 4;
	add.s64 	%rd9, %rd7, %rd8;
	st.global.f32 	[%rd9], %f10;
$L__BB0_9:
	ret;

}


// ===== COMPILED SASS (sm_100) =====

	.target	sm_100

	.elftype	@"ET_EXEC"


//--------------------- .note.nv.tkinfo           --------------------------
	.section	.note.nv.tkinfo,"",@"SHT_NOTE"
	.sectionflags	@"SHF_NOTE_NV_TKINFO"
	.tkinfo
        /*0018*/ 	.word	0x00000002
        /*0030*/ 	.string	""
        /*0030*/ 	.string	"ptxas"
        /*0030*/ 	.string	"Cuda compilation tools, release 13.0, V13.0.88"
        /*0030*/ 	.string	"Build cuda_13.0.r13.0/compiler.36424714_0"
        /*0030*/ 	.string	"-arch sm_100 -m 64 "



//--------------------- .note.nv.cuinfo           --------------------------
	.section	.note.nv.cuinfo,"",@"SHT_NOTE"
	.sectionflags	@"SHF_NOTE_NV_CUINFO"
        /*0018*/ 	.short	0x0002
        /*001a*/ 	.short	0x0064
        /*001c*/ 	.short	0x0082
	.zero		2


//--------------------- .nv.info                  --------------------------
	.section	.nv.info,"",@"SHT_CUDA_INFO"
	.align	4


	//----- nvinfo : EIATTR_REGCOUNT
	.align		4
        /*0000*/ 	.byte	0x04, 0x2f
        /*0002*/ 	.short	(.L_1 - .L_0)
	.align		4
.L_0:
        /*0004*/ 	.word	index@(_Z6kernelfPf)
        /*0008*/ 	.word	0x0000001c


	//----- nvinfo : EIATTR_FRAME_SIZE
	.align		4
.L_1:
        /*000c*/ 	.byte	0x04, 0x11
        /*000e*/ 	.short	(.L_3 - .L_2)
	.align		4
.L_2:
        /*0010*/ 	.word	index@($__internal_0_$__cuda_sm20_div_rn_f64_full)
        /*0014*/ 	.word	0x00000000


	//----- nvinfo : EIATTR_FRAME_SIZE
	.align		4
.L_3:
        /*0018*/ 	.byte	0x04, 0x11
        /*001a*/ 	.short	(.L_5 - .L_4)
	.align		4
.L_4:
        /*001c*/ 	.word	index@(_Z6kernelfPf)
        /*0020*/ 	.word	0x00000000


	//----- nvinfo : EIATTR_MIN_STACK_SIZE
	.align		4
.L_5:
        /*0024*/ 	.byte	0x04, 0x12
        /*0026*/ 	.short	(.L_7 - .L_6)
	.align		4
.L_6:
        /*0028*/ 	.word	index@(_Z6kernelfPf)
        /*002c*/ 	.word	0x00000000
.L_7:


//--------------------- .nv.compat                --------------------------
	.section	.nv.compat,"",@"SHT_CUDA_COMPAT_INFO"
	.align	4
        /*0000*/ 	.byte	0x02, 0x09, 0x00, 0x00, 0x02, 0x02, 0x01, 0x00, 0x02, 0x05, 0x05, 0x00, 0x03, 0x07, 0x01, 0x01
        /*0010*/ 	.byte	0x02, 0x03, 0x00, 0x00, 0x02, 0x06, 0x01, 0x00, 0x04, 0x0b, 0x08, 0x00, 0x01, 0x00, 0x00, 0x00
        /*0020*/ 	.byte	0x00, 0x00, 0x00, 0x00


//--------------------- .nv.info._Z6kernelfPf     --------------------------
	.section	.nv.info._Z6kernelfPf,"",@"SHT_CUDA_INFO"
	.sectionflags	@""
	.align	4


	//----- nvinfo : EIATTR_CUDA_API_VERSION
	.align		4
        /*0000*/ 	.byte	0x04, 0x37
        /*0002*/ 	.short	(.L_9 - .L_8)
.L_8:
        /*0004*/ 	.word	0x00000082


	//----- nvinfo : EIATTR_KPARAM_INFO
	.align		4
.L_9:
        /*0008*/ 	.byte	0x04, 0x17
        /*000a*/ 	.short	(.L_11 - .L_10)
.L_10:
        /*000c*/ 	.word	0x00000000
        /*0010*/ 	.short	0x0001
        /*0012*/ 	.short	0x0008
        /*0014*/ 	.byte	0x00, 0xf5, 0x21, 0x00


	//----- nvinfo : EIATTR_KPARAM_INFO
	.align		4
.L_11:
        /*0018*/ 	.byte	0x04, 0x17
        /*001a*/ 	.short	(.L_13 - .L_12)
.L_12:
        /*001c*/ 	.word	0x00000000
        /*0020*/ 	.short	0x0000
        /*0022*/ 	.short	0x0000
        /*0024*/ 	.byte	0x00, 0xf0, 0x11, 0x00


	//----- nvinfo : EIATTR_SPARSE_MMA_MASK
	.align		4
.L_13:
        /*0028*/ 	.byte	0x03, 0x50
        /*002a*/ 	.short	0x0000


	//----- nvinfo : EIATTR_MAXREG_COUNT
	.align		4
        /*002c*/ 	.byte	0x03, 0x1b
        /*002e*/ 	.short	0x00ff


	//----- nvinfo : EIATTR_NUM_BARRIERS
	.align		4
        /*0030*/ 	.byte	0x02, 0x4c
        /*0032*/ 	.byte	0x01
	.zero		1


	//----- nvinfo : EIATTR_MERCURY_ISA_VERSION
	.align		4
        /*0034*/ 	.byte	0x03, 0x5f
        /*0036*/ 	.short	0x0101


	//----- nvinfo : EIATTR_VRC_CTA_INIT_COUNT
	.align		4
        /*0038*/ 	.byte	0x02, 0x4a
	.zero		1
	.zero		1


	//----- nvinfo : EIATTR_EXIT_INSTR_OFFSETS
	.align		4
        /*003c*/ 	.byte	0x04, 0x1c
        /*003e*/ 	.short	(.L_15 - .L_14)


	//   ....[0]....
.L_14:
        /*0040*/ 	.word	0x00000430


	//   ....[1]....
        /*0044*/ 	.word	0x000004d0


	//----- nvinfo : EIATTR_CRS_STACK_SIZE
	.align		4
.L_15:
        /*0048*/ 	.byte	0x04, 0x1e
        /*004a*/ 	.short	(.L_17 - .L_16)
.L_16:
        /*004c*/ 	.word	0x00000000


	//----- nvinfo : EIATTR_CBANK_PARAM_SIZE
	.align		4
.L_17:
        /*0050*/ 	.byte	0x03, 0x19
        /*0052*/ 	.short	0x0010


	//----- nvinfo : EIATTR_PARAM_CBANK
	.align		4
        /*0054*/ 	.byte	0x04, 0x0a
        /*0056*/ 	.short	(.L_19 - .L_18)
	.align		4
.L_18:
        /*0058*/ 	.word	index@(.nv.constant0._Z6kernelfPf)
        /*005c*/ 	.short	0x0380
        /*005e*/ 	.short	0x0010


	//----- nvinfo : EIATTR_SW_WAR
	.align		4
.L_19:
        /*0060*/ 	.byte	0x04, 0x36
        /*0062*/ 	.short	(.L_21 - .L_20)
.L_20:
        /*0064*/ 	.word	0x00000008
.L_21:


//--------------------- .nv.callgraph             --------------------------
	.section	.nv.callgraph,"",@"SHT_CUDA_CALLGRAPH"
	.align	4
	.sectionentsize	8
	.align		4
        /*0000*/ 	.word	0x00000000
	.align		4
        /*0004*/ 	.word	0xffffffff
	.align		4
        /*0008*/ 	.word	0x00000000
	.align		4
        /*000c*/ 	.word	0xfffffffe
	.align		4
        /*0010*/ 	.word	0x00000000
	.align		4
        /*0014*/ 	.word	0xfffffffd
	.align		4
        /*0018*/ 	.word	0x00000000
	.align		4
        /*001c*/ 	.word	0xfffffffc


//--------------------- .text._Z6kernelfPf        --------------------------
	.section	.text._Z6kernelfPf,"ax",@progbits
	.align	128
        .global         _Z6kernelfPf
        .type           _Z6kernelfPf,@function
        .size           _Z6kernelfPf,(.L_x_12 - _Z6kernelfPf)
        .other          _Z6kernelfPf,@"STO_CUDA_ENTRY STV_DEFAULT"
_Z6kernelfPf:
.text._Z6kernelfPf:
[----:B------:R-:W-:Y:S01]  /*0000*/  LDC R1, c[0x0][0x37c] ;  /* 0x0000df00ff017b82 */ /* 0x000fe20000000800 */
[----:B------:R-:W0:Y:S01]  /*0010*/  S2R R16, SR_TID.X ;  /* 0x0000000000107919 */ /* 0x000e220000002100 */
[----:B------:R-:W1:Y:S01]  /*0020*/  LDCU UR4, c[0x0][0x360] ;  /* 0x00006c00ff0477ac */ /* 0x000e620008000800 */
[----:B------:R-:W-:Y:S01]  /*0030*/  BSSY.RECONVERGENT B0, `(.L_x_0) ;  /* 0x0000029000007945 */ /* 0x000fe20003800200 */
[----:B------:R-:W-:Y:S01]  /*0040*/  IMAD.MOV.U32 R14, RZ, RZ, RZ ;  /* 0x000000ffff0e7224 */ /* 0x000fe200078e00ff */
[----:B------:R-:W0:Y:S01]  /*0050*/  S2R R15, SR_CTAID.X ;  /* 0x00000000000f7919 */ /* 0x000e220000002500 */
[----:B-1----:R-:W-:Y:S02]  /*0060*/  IMAD.U32 R12, RZ, RZ, UR4 ;  /* 0x00000004ff0c7e24 */ /* 0x002fe4000f8e00ff */
[----:B0-----:R-:W-:-:S05]  /*0070*/  IMAD R13, R15, UR4, R16 ;  /* 0x000000040f0d7c24 */ /* 0x001fca000f8e0210 */
[----:B------:R-:W-:-:S13]  /*0080*/  ISETP.GT.AND P0, PT, R13, 0x3b9ac9ff, PT ;  /* 0x3b9ac9ff0d00780c */ /* 0x000fda0003f04270 */
[----:B------:R-:W-:Y:S05]  /*0090*/  @P0 BRA `(.L_x_1) ;  /* 0x0000000000880947 */ /* 0x000fea0003800000 */
[----:B------:R-:W0:Y:S01]  /*00a0*/  LDCU UR5, c[0x0][0x380] ;  /* 0x00007000ff0577ac */ /* 0x000e220008000800 */
[----:B------:R-:W-:Y:S01]  /*00b0*/  IMAD.MOV.U32 R14, RZ, RZ, RZ ;  /* 0x000000ffff0e7224 */ /* 0x000fe200078e00ff */
[----:B------:R-:W1:Y:S01]  /*00c0*/  LDCU UR4, c[0x0][0x370] ;  /* 0x00006e00ff0477ac */ /* 0x000e620008000800 */
[----:B0-----:R-:W0:Y:S01]  /*00d0*/  F2F.F64.F32 R4, UR5 ;  /* 0x0000000500047d10 */ /* 0x001e220008201800 */
[----:B-1----:R-:W-:-:S07]  /*00e0*/  IMAD R0, R12, UR4, RZ ;  /* 0x000000040c007c24 */ /* 0x002fce000f8e02ff */
.L_x_4:
[----:B------:R1:W2:Y:S01]  /*00f0*/  I2F.F64 R2, R13 ;  /* 0x0000000d00027312 */ /* 0x0002a20000201c00 */
[----:B------:R-:W-:Y:S01]  /*0100*/  IMAD.MOV.U32 R8, RZ, RZ, 0x1 ;  /* 0x00000001ff087424 */ /* 0x000fe200078e00ff */
[----:B------:R-:W-:Y:S01]  /*0110*/  BSSY.RECONVERGENT B1, `(.L_x_2) ;  /* 0x0000017000017945 */ /* 0x000fe20003800200 */
[----:B-1----:R-:W-:-:S05]  /*0120*/  IMAD.IADD R13, R0, 0x1, R13 ;  /* 0x00000001000d7824 */ /* 0x002fca00078e020d */
[----:B------:R-:W-:Y:S01]  /*0130*/  ISETP.GE.AND P1, PT, R13, 0x3b9aca00, PT ;  /* 0x3b9aca000d00780c */ /* 0x000fe20003f26270 */
[----:B--2---:R-:W-:-:S08]  /*0140*/  DADD R2, R2, 0.5 ;  /* 0x3fe0000002027429 */ /* 0x004fd00000000000 */
[----:B0-----:R-:W-:-:S10]  /*0150*/  DMUL R2, R4, R2 ;  /* 0x0000000204027228 */ /* 0x001fd40000000000 */
[----:B------:R-:W0:Y:S02]  /*0160*/  F2F.F32.F64 R2, R2 ;  /* 0x0000000200027310 */ /* 0x000e240000301000 */
[----:B0-----:R-:W-:-:S06]  /*0170*/  FMUL R17, R2, R2 ;  /* 0x0000000202117220 */ /* 0x001fcc0000400000 */
[----:B------:R-:W0:Y:S02]  /*0180*/  F2F.F64.F32 R6, R17 ;  /* 0x0000001100067310 */ /* 0x000e240000201800 */
[----:B0-----:R-:W-:-:S06]  /*0190*/  DADD R6, R6, 1 ;  /* 0x3ff0000006067429 */ /* 0x001fcc0000000000 */
[----:B------:R-:W0:Y:S02]  /*01a0*/  MUFU.RCP64H R9, R7 ;  /* 0x0000000700097308 */ /* 0x000e240000001800 */
[----:B0-----:R-:W-:-:S08]  /*01b0*/  DFMA R10, -R6, R8, 1 ;  /* 0x3ff00000060a742b */ /* 0x001fd00000000108 */
[----:B------:R-:W-:-:S08]  /*01c0*/  DFMA R10, R10, R10, R10 ;  /* 0x0000000a0a0a722b */ /* 0x000fd0000000000a */
[----:B------:R-:W-:-:S08]  /*01d0*/  DFMA R10, R8, R10, R8 ;  /* 0x0000000a080a722b */ /* 0x000fd00000000008 */
[----:B------:R-:W-:-:S08]  /*01e0*/  DFMA R8, -R6, R10, 1 ;  /* 0x3ff000000608742b */ /* 0x000fd0000000010a */
[----:B------:R-:W-:-:S08]  /*01f0*/  DFMA R8, R10, R8, R10 ;  /* 0x000000080a08722b */ /* 0x000fd0000000000a */
[----:B------:R-:W-:-:S08]  /*0200*/  DMUL R2, R8, 4 ;  /* 0x4010000008027828 */ /* 0x000fd00000000000 */
[----:B------:R-:W-:-:S08]  /*0210*/  DFMA R10, -R6, R2, 4 ;  /* 0x40100000060a742b */ /* 0x000fd00000000102 */
[----:B------:R-:W-:-:S10]  /*0220*/  DFMA R2, R8, R10, R2 ;  /* 0x0000000a0802722b */ /* 0x000fd40000000002 */
[----:B------:R-:W-:-:S05]  /*0230*/  FFMA R8, RZ, R7, R3 ;  /* 0x00000007ff087223 */ /* 0x000fca0000000003 */
[----:B------:R-:W-:-:S13]  /*0240*/  FSETP.GT.AND P0, PT, |R8|, 1.469367938527859385e-39, PT ;  /* 0x001000000800780b */ /* 0x000fda0003f04200 */
[----:B------:R-:W-:Y:S05]  /*0250*/  @P0 BRA `(.L_x_3) ;  /* 0x0000000000080947 */ /* 0x000fea0003800000 */
[----:B------:R-:W-:-:S07]  /*0260*/  MOV R22, 0x280 ;  /* 0x0000028000167802 */ /* 0x000fce0000000f00 */
[----:B------:R-:W-:Y:S05]  /*0270*/  CALL.REL.NOINC `($__internal_0_$__cuda_sm20_div_rn_f64_full) ;  /* 0x0000000000987944 */ /* 0x000fea0003c00000 */
.L_x_3:
[----:B------:R-:W-:Y:S05]  /*0280*/  BSYNC.RECONVERGENT B1 ;  /* 0x0000000000017941 */ /* 0x000fea0003800200 */
.L_x_2:
[----:B------:R-:W0:Y:S02]  /*0290*/  F2F.F32.F64 R3, R2 ;  /* 0x0000000200037310 */ /* 0x000e240000301000 */
[----:B0-----:R-:W-:Y:S01]  /*02a0*/  FADD R14, R3, R14 ;  /* 0x0000000e030e7221 */ /* 0x001fe20000000000 */
[----:B------:R-:W-:Y:S06]  /*02b0*/  @!P1 BRA `(.L_x_4) ;  /* 0xfffffffc008c9947 */ /* 0x000fec000383ffff */
.L_x_1:
[----:B------:R-:W-:Y:S05]  /*02c0*/  BSYNC.RECONVERGENT B0 ;  /* 0x0000000000007941 */ /* 0x000fea0003800200 */
.L_x_0:
[----:B------:R-:W0:Y:S01]  /*02d0*/  S2UR UR5, SR_CgaCtaId ;  /* 0x00000000000579c3 */ /* 0x000e220000008800 */
[----:B------:R-:W1:Y:S01]  /*02e0*/  F2I.S64.TRUNC R2, R14 ;  /* 0x0000000e00027311 */ /* 0x000e62000020d900 */
[----:B------:R-:W-:Y:S01]  /*02f0*/  UMOV UR4, 0x400 ;  /* 0x0000040000047882 */ /* 0x000fe20000000000 */
[----:B------:R-:W-:Y:S02]  /*0300*/  ISETP.GE.U32.AND P1, PT, R12, 0x2, PT ;  /* 0x000000020c00780c */ /* 0x000fe40003f26070 */
[----:B------:R-:W-:Y:S01]  /*0310*/  ISETP.NE.AND P0, PT, R16, RZ, PT ;  /* 0x000000ff1000720c */ /* 0x000fe20003f05270 */
[----:B0-----:R-:W-:-:S06]  /*0320*/  ULEA UR4, UR5, UR4, 0x18 ;  /* 0x0000000405047291 */ /* 0x001fcc000f8ec0ff */
[----:B------:R-:W-:-:S05]  /*0330*/  LEA R7, R16, UR4, 0x3 ;  /* 0x0000000410077c11 */ /* 0x000fca000f8e18ff */
[----:B-1----:R0:W-:Y:S01]  /*0340*/  STS.64 [R7], R2 ;  /* 0x0000000207007388 */ /* 0x0021e20000000a00 */
[----:B------:R-:W-:Y:S06]  /*0350*/  BAR.SYNC.DEFER_BLOCKING 0x0 ;  /* 0x0000000000007b1d */ /* 0x000fec0000010000 */
[----:B------:R-:W-:Y:S05]  /*0360*/  @!P1 BRA `(.L_x_5) ;  /* 0x0000000000309947 */ /* 0x000fea0003800000 */
.L_x_6:
[----:B------:R-:W-:-:S04]  /*0370*/  SHF.R.U32.HI R6, RZ, 0x1, R12 ;  /* 0x00000001ff067819 */ /* 0x000fc8000001160c */
[----:B------:R-:W-:-:S13]  /*0380*/  ISETP.GE.U32.AND P1, PT, R16, R6, PT ;  /* 0x000000061000720c */ /* 0x000fda0003f26070 */
[----:B------:R-:W-:Y:S01]  /*0390*/  @!P1 IMAD R0, R6, 0x8, R7 ;  /* 0x0000000806009824 */ /* 0x000fe200078e0207 */
[----:B------:R-:W-:Y:S04]  /*03a0*/  @!P1 LDS.64 R4, [R7] ;  /* 0x0000000007049984 */ /* 0x000fe80000000a00 */
[----:B0-----:R-:W0:Y:S02]  /*03b0*/  @!P1 LDS.64 R2, [R0] ;  /* 0x0000000000029984 */ /* 0x001e240000000a00 */
[----:B0-----:R-:W-:-:S05]  /*03c0*/  @!P1 IADD3 R2, P2, PT, R2, R4, RZ ;  /* 0x0000000402029210 */ /* 0x001fca0007f5e0ff */
[----:B------:R-:W-:-:S05]  /*03d0*/  @!P1 IMAD.X R3, R3, 0x1, R5, P2 ;  /* 0x0000000103039824 */ /* 0x000fca00010e0605 */
[----:B------:R1:W-:Y:S01]  /*03e0*/  @!P1 STS.64 [R7], R2 ;  /* 0x0000000207009388 */ /* 0x0003e20000000a00 */
[----:B------:R-:W-:Y:S01]  /*03f0*/  BAR.SYNC.DEFER_BLOCKING 0x0 ;  /* 0x0000000000007b1d */ /* 0x000fe20000010000 */
[----:B------:R-:W-:Y:S01]  /*0400*/  ISETP.GT.U32.AND P1, PT, R12, 0x3, PT ;  /* 0x000000030c00780c */ /* 0x000fe20003f24070 */
[----:B------:R-:W-:-:S12]  /*0410*/  IMAD.MOV.U32 R12, RZ, RZ, R6 ;  /* 0x000000ffff0c7224 */ /* 0x000fd800078e0006 */
[----:B-1----:R-:W-:Y:S05]  /*0420*/  @P1 BRA `(.L_x_6) ;  /* 0xfffffffc00d01947 */ /* 0x002fea000383ffff */
.L_x_5:
[----:B------:R-:W-:Y:S05]  /*0430*/  @P0 EXIT ;  /* 0x000000000000094d */ /* 0x000fea0003800000 */
[----:B------:R-:W1:Y:S01]  /*0440*/  S2UR UR5, SR_CgaCtaId ;  /* 0x00000000000579c3 */ /* 0x000e620000008800 */
[----:B------:R-:W-:-:S07]  /*0450*/  UMOV UR4, 0x400 ;  /* 0x0000040000047882 */ /* 0x000fce0000000000 */
[----:B------:R-:W2:Y:S01]  /*0460*/  LDC.64 R4, c[0x0][0x388] ;  /* 0x0000e200ff047b82 */ /* 0x000ea20000000a00 */
[----:B-1----:R-:W-:Y:S01]  /*0470*/  ULEA UR4, UR5, UR4, 0x18 ;  /* 0x0000000405047291 */ /* 0x002fe2000f8ec0ff */
[----:B--2---:R-:W-:-:S08]  /*0480*/  IMAD.WIDE.U32 R4, R15, 0x4, R4 ;  /* 0x000000040f047825 */ /* 0x004fd000078e0004 */
[----:B0-----:R-:W0:Y:S02]  /*0490*/  LDS.64 R2, [UR4] ;  /* 0x00000004ff027984 */ /* 0x001e240008000a00 */
[----:B------:R-:W1:Y:S01]  /*04a0*/  LDCU.64 UR4, c[0x0][0x358] ;  /* 0x00006b00ff0477ac */ /* 0x000e620008000a00 */
[----:B0-----:R-:W1:Y:S02]  /*04b0*/  I2F.S64 R3, R2 ;  /* 0x0000000200037312 */ /* 0x001e640000301400 */
[----:B-1----:R-:W-:Y:S01]  /*04c0*/  STG.E desc[UR4][R4.64], R3 ;  /* 0x0000000304007986 */ /* 0x002fe2000c101904 */
[----:B------:R-:W-:Y:S05]  /*04d0*/  EXIT ;  /* 0x000000000000794d */ /* 0x000fea0003800000 */
        .weak           $__internal_0_$__cuda_sm20_div_rn_f64_full
        .type           $__internal_0_$__cuda_sm20_div_rn_f64_full,@function
        .size           $__internal_0_$__cuda_sm20_div_rn_f64_full,(.L_x_12 - $__internal_0_$__cuda_sm20_div_rn_f64_full)
$__internal_0_$__cuda_sm20_div_rn_f64_full:
[C---:B------:R-:W-:Y:S01]  /*04e0*/  FSETP.GEU.AND P0, PT, |R7|.reuse, 1.469367938527859385e-39, PT ;  /* 0x001000000700780b */ /* 0x040fe20003f0e200 */
[----:B------:R-:W-:Y:S01]  /*04f0*/  IMAD.MOV.U32 R8, RZ, RZ, 0x1 ;  /* 0x00000001ff087424 */ /* 0x000fe200078e00ff */
[C---:B------:R-:W-:Y:S01]  /*0500*/  LOP3.LUT R2, R7.reuse, 0x800fffff, RZ, 0xc0, !PT ;  /* 0x800fffff07027812 */ /* 0x040fe200078ec0ff */
[----:B------:R-:W-:Y:S01]  /*0510*/  IMAD.MOV.U32 R23, RZ, RZ, 0x40100000 ;  /* 0x40100000ff177424 */ /* 0x000fe200078e00ff */
[----:B------:R-:W-:Y:S01]  /*0520*/  LOP3.LUT R24, R7, 0x7ff00000, RZ, 0xc0, !PT ;  /* 0x7ff0000007187812 */ /* 0x000fe200078ec0ff */
[----:B------:R-:W-:Y:S01]  /*0530*/  IMAD.MOV.U32 R17, RZ, RZ, 0x1ca00000 ;  /* 0x1ca00000ff117424 */ /* 0x000fe200078e00ff */
[----:B------:R-:W-:Y:S01]  /*0540*/  LOP3.LUT R3, R2, 0x3ff00000, RZ, 0xfc, !PT ;  /* 0x3ff0000002037812 */ /* 0x000fe200078efcff */
[----:B------:R-:W-:Y:S01]  /*0550*/  IMAD.MOV.U32 R2, RZ, RZ, R6 ;  /* 0x000000ffff027224 */ /* 0x000fe200078e0006 */
[----:B------:R-:W-:Y:S01]  /*0560*/  ISETP.LE.U32.AND P2, PT, R24, 0x40100000, PT ;  /* 0x401000001800780c */ /* 0x000fe20003f43070 */
[----:B------:R-:W-:Y:S01]  /*0570*/  VIADD R25, R23, 0xffffffff ;  /* 0xffffffff17197836 */ /* 0x000fe20000000000 */
[----:B------:R-:W-:Y:S03]  /*0580*/  BSSY.RECONVERGENT B2, `(.L_x_7) ;  /* 0x0000040000027945 */ /* 0x000fe60003800200 */
[----:B------:R-:W-:-:S06]  /*0590*/  @!P0 DMUL R2, R6, 8.98846567431157953865e+307 ;  /* 0x7fe0000006028828 */ /* 0x000fcc0000000000 */
[----:B------:R-:W0:Y:S04]  /*05a0*/  MUFU.RCP64H R9, R3 ;  /* 0x0000000300097308 */ /* 0x000e280000001800 */
[----:B------:R-:W-:Y:S02]  /*05b0*/  @!P0 LOP3.LUT R24, R3, 0x7ff00000, RZ, 0xc0, !PT ;  /* 0x7ff0000003188812 */ /* 0x000fe400078ec0ff */
[----:B------:R-:W-:-:S03]  /*05c0*/  ISETP.GT.U32.AND P0, PT, R25, 0x7feffffe, PT ;  /* 0x7feffffe1900780c */ /* 0x000fc60003f04070 */
[----:B------:R-:W-:-:S05]  /*05d0*/  VIADD R25, R24, 0xffffffff ;  /* 0xffffffff18197836 */ /* 0x000fca0000000000 */
[----:B------:R-:W-:Y:S01]  /*05e0*/  ISETP.GT.U32.OR P0, PT, R25, 0x7feffffe, P0 ;  /* 0x7feffffe1900780c */ /* 0x000fe20000704470 */
[----:B0-----:R-:W-:-:S08]  /*05f0*/  DFMA R10, R8, -R2, 1 ;  /* 0x3ff00000080a742b */ /* 0x001fd00000000802 */
[----:B------:R-:W-:-:S08]  /*0600*/  DFMA R10, R10, R10, R10 ;  /* 0x0000000a0a0a722b */ /* 0x000fd0000000000a */
[----:B------:R-:W-:-:S08]  /*0610*/  DFMA R8, R8, R10, R8 ;  /* 0x0000000a0808722b */ /* 0x000fd00000000008 */
[----:B------:R-:W-:-:S08]  /*0620*/  DFMA R10, R8, -R2, 1 ;  /* 0x3ff00000080a742b */ /* 0x000fd00000000802 */
[----:B------:R-:W-:Y:S01]  /*0630*/  DFMA R10, R8, R10, R8 ;  /* 0x0000000a080a722b */ /* 0x000fe20000000008 */
[----:B------:R-:W-:Y:S01]  /*0640*/  SEL R9, R17, 0x63400000, !P2 ;  /* 0x6340000011097807 */ /* 0x000fe20005000000 */
[----:B------:R-:W-:-:S06]  /*0650*/  IMAD.MOV.U32 R8, RZ, RZ, RZ ;  /* 0x000000ffff087224 */ /* 0x000fcc00078e00ff */
[----:B------:R-:W-:-:S08]  /*0660*/  DMUL R18, R10, R8 ;  /* 0x000000080a127228 */ /* 0x000fd00000000000 */
[----:B------:R-:W-:-:S08]  /*0670*/  DFMA R20, R18, -R2, R8 ;  /* 0x800000021214722b */ /* 0x000fd00000000008 */
[----:B------:R-:W-:Y:S01]  /*0680*/  DFMA R10, R10, R20, R18 ;  /* 0x000000140a0a722b */ /* 0x000fe20000000012 */
[----:B------:R-:W-:Y:S10]  /*0690*/  @P0 BRA `(.L_x_8) ;  /* 0x0000000000740947 */ /* 0x000ff40003800000 */
[----:B------:R-:W-:Y:S01]  /*06a0*/  LOP3.LUT R20, R7, 0x7ff00000, RZ, 0xc0, !PT ;  /* 0x7ff0000007147812 */ /* 0x000fe200078ec0ff */
[----:B------:R-:W-:-:S03]  /*06b0*/  IMAD.MOV.U32 R18, RZ, RZ, 0x40100000 ;  /* 0x40100000ff127424 */ /* 0x000fc600078e00ff */
[----:B------:R-:W-:Y:S01]  /*06c0*/  ISETP.LE.U32.AND P0, PT, R20, 0x40100000, PT ;  /* 0x401000001400780c */ /* 0x000fe20003f03070 */
[----:B------:R-:W-:-:S03]  /*06d0*/  IMAD.MOV R19, RZ, RZ, -R20 ;  /* 0x000000ffff137224 */ /* 0x000fc600078e0a14 */
[----:B------:R-:W-:Y:S02]  /*06e0*/  SEL R20, R17, 0x63400000, !P0 ;  /* 0x6340000011147807 */ /* 0x000fe40004000000 */
[----:B------:R-:W-:-:S04]  /*06f0*/  VIADDMNMX R18, R19, R18, 0xb9600000, !PT ;  /* 0xb960000013127446 */ /* 0x000fc80007800112 */
[----:B------:R-:W-:Y:S01]  /*0700*/  VIMNMX R17, PT, PT, R18, 0x46a00000, PT ;  /* 0x46a0000012117848 */ /* 0x000fe20003fe0100 */
[----:B------:R-:W-:-:S04]  /*0710*/  IMAD.MOV.U32 R18, RZ, RZ, RZ ;  /* 0x000000ffff127224 */ /* 0x000fc800078e00ff */
[----:B------:R-:W-:-:S04]  /*0720*/  IMAD.IADD R17, R17, 0x1, -R20 ;  /* 0x0000000111117824 */ /* 0x000fc800078e0a14 */
[----:B------:R-:W-:-:S06]  /*0730*/  VIADD R19, R17, 0x7fe00000 ;  /* 0x7fe0000011137836 */ /* 0x000fcc0000000000 */
[----:B------:R-:W-:-:S10]  /*0740*/  DMUL R20, R10, R18 ;  /* 0x000000120a147228 */ /* 0x000fd40000000000 */
[----:B------:R-:W-:-:S13]  /*0750*/  FSETP.GTU.AND P0, PT, |R21|, 1.469367938527859385e-39, PT ;  /* 0x001000001500780b */ /* 0x000fda0003f0c200 */
[----:B------:R-:W-:Y:S05]  /*0760*/  @P0 BRA `(.L_x_9) ;  /* 0x0000000000840947 */ /* 0x000fea0003800000 */
[----:B------:R-:W-:Y:S01]  /*0770*/  DFMA R2, R10, -R2, R8 ;  /* 0x800000020a02722b */ /* 0x000fe20000000008 */
[----:B------:R-:W-:-:S09]  /*0780*/  IMAD.MOV.U32 R18, RZ, RZ, RZ ;  /* 0x000000ffff127224 */ /* 0x000fd200078e00ff */
[C---:B------:R-:W-:Y:S02]  /*0790*/  FSETP.NEU.AND P0, PT, R3.reuse, RZ, PT ;  /* 0x000000ff0300720b */ /* 0x040fe40003f0d000 */
[----:B------:R-:W-:-:S04]  /*07a0*/  LOP3.LUT R7, R3, 0x80000000, R7, 0x48, !PT ;  /* 0x8000000003077812 */ /* 0x000fc800078e4807 */
[----:B------:R-:W-:-:S07]  /*07b0*/  LOP3.LUT R19, R7, R19, RZ, 0xfc, !PT ;  /* 0x0000001307137212 */ /* 0x000fce00078efcff */
[----:B------:R-:W-:Y:S05]  /*07c0*/  @!P0 BRA `(.L_x_9) ;  /* 0x00000000006c8947 */ /* 0x000fea0003800000 */
[----:B------:R-:W-:Y:S01]  /*07d0*/  IMAD.MOV R3, RZ, RZ, -R17 ;  /* 0x000000ffff037224 */ /* 0x000fe200078e0a11 */
[----:B------:R-:W-:Y:S01]  /*07e0*/  IADD3 R17, PT, PT, -R17, -0x43300000, RZ ;  /* 0xbcd0000011117810 */ /* 0x000fe20007ffe1ff */
[----:B------:R-:W-:-:S06]  /*07f0*/  IMAD.MOV.U32 R2, RZ, RZ, RZ ;  /* 0x000000ffff027224 */ /* 0x000fcc00078e00ff */
[----:B------:R-:W-:Y:S02]  /*0800*/  DFMA R2, R20, -R2, R10 ;  /* 0x800000021402722b */ /* 0x000fe4000000000a */
[----:B------:R-:W-:-:S08]  /*0810*/  DMUL.RP R10, R10, R18 ;  /* 0x000000120a0a7228 */ /* 0x000fd00000008000 */
[----:B------:R-:W-:Y:S02]  /*0820*/  FSETP.NEU.AND P0, PT, |R3|, R17, PT ;  /* 0x000000110300720b */ /* 0x000fe40003f0d200 */
[----:B------:R-:W-:Y:S02]  /*0830*/  LOP3.LUT R7, R11, R7, RZ, 0x3c, !PT ;  /* 0x000000070b077212 */ /* 0x000fe400078e3cff */
[----:B------:R-:W-:Y:S02]  /*0840*/  FSEL R20, R10, R20, !P0 ;  /* 0x000000140a147208 */ /* 0x000fe40004000000 */
[----:B------:R-:W-:Y:S01]  /*0850*/  FSEL R21, R7, R21, !P0 ;  /* 0x0000001507157208 */ /* 0x000fe20004000000 */
[----:B------:R-:W-:Y:S06]  /*0860*/  BRA `(.L_x_9) ;  /* 0x0000000000447947 */ /* 0x000fec0003800000 */
.L_x_8:
[----:B------:R-:W-:-:S14]  /*0870*/  DSETP.NAN.AND P0, PT, R6, R6, PT ;  /* 0x000000060600722a */ /* 0x000fdc0003f08000 */
[----:B------:R-:W-:Y:S05]  /*0880*/  @P0 BRA `(.L_x_10) ;  /* 0x0000000000340947 */ /* 0x000fea0003800000 */
[----:B------:R-:W-:Y:S01]  /*0890*/  ISETP.NE.AND P0, PT, R23, R24, PT ;  /* 0x000000181700720c */ /* 0x000fe20003f05270 */
[----:B------:R-:W-:Y:S02]  /*08a0*/  IMAD.MOV.U32 R20, RZ, RZ, 0x0 ;  /* 0x00000000ff147424 */ /* 0x000fe400078e00ff */
[----:B------:R-:W-:-:S10]  /*08b0*/  IMAD.MOV.U32 R21, RZ, RZ, -0x80000 ;  /* 0xfff80000ff157424 */ /* 0x000fd400078e00ff */
[----:B------:R-:W-:Y:S05]  /*08c0*/  @!P0 BRA `(.L_x_9) ;  /* 0x00000000002c8947 */ /* 0x000fea0003800000 */
[----:B------:R-:W-:Y:S02]  /*08d0*/  ISETP.NE.AND P0, PT, R23, 0x7ff00000, PT ;  /* 0x7ff000001700780c */ /* 0x000fe40003f05270 */
[----:B------:R-:W-:Y:S02]  /*08e0*/  LOP3.LUT R6, R7, 0x40100000, RZ, 0x3c, !PT ;  /* 0x4010000007067812 */ /* 0x000fe400078e3cff */
[----:B------:R-:W-:Y:S02]  /*08f0*/  ISETP.EQ.OR P0, PT, R24, RZ, !P0 ;  /* 0x000000ff1800720c */ /* 0x000fe40004702670 */
[----:B------:R-:W-:-:S11]  /*0900*/  LOP3.LUT R21, R6, 0x80000000, RZ, 0xc0, !PT ;  /* 0x8000000006157812 */ /* 0x000fd600078ec0ff */
[----:B------:R-:W-:Y:S01]  /*0910*/  @P0 LOP3.LUT R2, R21, 0x7ff00000, RZ, 0xfc, !PT ;  /* 0x7ff0000015020812 */ /* 0x000fe200078efcff */
[----:B------:R-:W-:Y:S02]  /*0920*/  @!P0 IMAD.MOV.U32 R20, RZ, RZ, RZ ;  /* 0x000000ffff148224 */ /* 0x000fe400078e00ff */
[----:B------:R-:W-:Y:S02]  /*0930*/  @P0 IMAD.MOV.U32 R20, RZ, RZ, RZ ;  /* 0x000000ffff140224 */ /* 0x000fe400078e00ff */
[----:B------:R-:W-:Y:S01]  /*0940*/  @P0 IMAD.MOV.U32 R21, RZ, RZ, R2 ;  /* 0x000000ffff150224 */ /* 0x000fe200078e0002 */
[----:B------:R-:W-:Y:S06]  /*0950*/  BRA `(.L_x_9) ;  /* 0x0000000000087947 */ /* 0x000fec0003800000 */
.L_x_10:
[----:B------:R-:W-:Y:S01]  /*0960*/  LOP3.LUT R21, R7, 0x80000, RZ, 0xfc, !PT ;  /* 0x0008000007157812 */ /* 0x000fe200078efcff */
[----:B------:R-:W-:-:S07]  /*0970*/  IMAD.MOV.U32 R20, RZ, RZ, R6 ;  /* 0x000000ffff147224 */ /* 0x000fce00078e0006 */
.L_x_9:
[----:B------:R-:W-:Y:S05]  /*0980*/  BSYNC.RECONVERGENT B2 ;  /* 0x0000000000027941 */ /* 0x000fea0003800200 */
.L_x_7:
[----:B------:R-:W-:Y:S02]  /*0990*/  IMAD.MOV.U32 R23, RZ, RZ, 0x0 ;  /* 0x00000000ff177424 */ /* 0x000fe400078e00ff */
[----:B------:R-:W-:Y:S02]  /*09a0*/  IMAD.MOV.U32 R2, RZ, RZ, R20 ;  /* 0x000000ffff027224 */ /* 0x000fe400078e0014 */
[----:B------:R-:W-:Y:S01]  /*09b0*/  IMAD.MOV.U32 R3, RZ, RZ, R21 ;  /* 0x000000ffff037224 */ /* 0x000fe200078e0015 */
[----:B------:R-:W-:Y:S06]  /*09c0*/  RET.REL.NODEC R22 `(_Z6kernelfPf) ;  /* 0xfffffff4168c7950 */ /* 0x000fec0003c3ffff */
.L_x_11:
[----:B------:R-:W-:-:S00]  /*09d0*/  BRA `(.L_x_11) ;  /* 0xfffffffc00fc7947 */ /* 0x000fc0000383ffff */
[----:B------:R-:W-:-:S00]  /*09e0*/  NOP ;  /* 0x0000000000007918 */ /* 0x000fc00000000000 */
        /* <DEDUP_REMOVED lines=9> */
.L_x_12:


//--------------------- .nv.shared._Z6kernelfPf   --------------------------
	.section	.nv.shared._Z6kernelfPf,"aw",@nobits
	.sectionflags	@""
	.align	8
.nv.shared._Z6kernelfPf:
	.zero		3072


//--------------------- .nv.shared.reserved.0     --------------------------
	.section	.nv.shared.reserved.0,"aw",@nobits
	.weak		__nv_reservedSMEM_offset_0_alias
	.size		__nv_reservedSMEM_offset_0_alias, 0, 64
	.other		__nv_reservedSMEM_offset_0_alias,@"STO_CUDA_RESERVED_SHARED STV_DEFAULT"
__nv_reservedSMEM_offset_0_alias:
	.zero		0
	.zero		64


//--------------------- .nv.constant0._Z6kernelfPf --------------------------
	.section	.nv.constant0._Z6kernelfPf,"a",@progbits
	.sectionflags	@""
	.align	4
.nv.constant0._Z6kernelfPf:
	.zero		912


//--------------------- SYMBOLS --------------------------

	.type		.nv.reservedSmem.offset0,@object
	.size		.nv.reservedSmem.offset0,0x4
	.type		.nv.reservedSmem.cap,@object
	.size		.nv.reservedSmem.cap,0x4
